//
// Generated by NVIDIA NVVM Compiler
//
// Compiler Build ID: CL-36424714
// Cuda compilation tools, release 13.0, V13.0.88
// Based on NVVM 20.0.0
//

.version 9.0
.target sm_100
.address_size 64

	// .globl	_Z21sparseMatrixVectorMulPKiS0_PKfS2_Pfi

.visible .entry _Z21sparseMatrixVectorMulPKiS0_PKfS2_Pfi(
	.param .u64 .ptr .align 1 _Z21sparseMatrixVectorMulPKiS0_PKfS2_Pfi_param_0,
	.param .u64 .ptr .align 1 _Z21sparseMatrixVectorMulPKiS0_PKfS2_Pfi_param_1,
	.param .u64 .ptr .align 1 _Z21sparseMatrixVectorMulPKiS0_PKfS2_Pfi_param_2,
	.param .u64 .ptr .align 1 _Z21sparseMatrixVectorMulPKiS0_PKfS2_Pfi_param_3,
	.param .u64 .ptr .align 1 _Z21sparseMatrixVectorMulPKiS0_PKfS2_Pfi_param_4,
	.param .u32 _Z21sparseMatrixVectorMulPKiS0_PKfS2_Pfi_param_5
)
{
	.reg .pred 	%p<11>;
	.reg .b32 	%r<65>;
	.reg .b32 	%f<112>;
	.reg .b64 	%rd<87>;

	ld.param.u64 	%rd6, [_Z21sparseMatrixVectorMulPKiS0_PKfS2_Pfi_param_0];
	ld.param.u64 	%rd8, [_Z21sparseMatrixVectorMulPKiS0_PKfS2_Pfi_param_1];
	ld.param.u64 	%rd9, [_Z21sparseMatrixVectorMulPKiS0_PKfS2_Pfi_param_2];
	ld.param.u64 	%rd10, [_Z21sparseMatrixVectorMulPKiS0_PKfS2_Pfi_param_3];
	ld.param.u64 	%rd7, [_Z21sparseMatrixVectorMulPKiS0_PKfS2_Pfi_param_4];
	ld.param.u32 	%r23, [_Z21sparseMatrixVectorMulPKiS0_PKfS2_Pfi_param_5];
	cvta.to.global.u64 	%rd1, %rd10;
	cvta.to.global.u64 	%rd2, %rd8;
	cvta.to.global.u64 	%rd3, %rd9;
	mov.u32 	%r24, %ctaid.x;
	mov.u32 	%r25, %ntid.x;
	mov.u32 	%r26, %tid.x;
	mad.lo.s32 	%r1, %r24, %r25, %r26;
	setp.ge.s32 	%p1, %r1, %r23;
	@%p1 bra 	$L__BB0_15;
	cvta.to.global.u64 	%rd11, %rd6;
	mul.wide.s32 	%rd12, %r1, 4;
	add.s64 	%rd13, %rd11, %rd12;
	ld.global.u32 	%r60, [%rd13];
	ld.global.u32 	%r3, [%rd13+4];
	setp.ge.s32 	%p2, %r60, %r3;
	mov.f32 	%f111, 0f00000000;
	@%p2 bra 	$L__BB0_14;
	sub.s32 	%r4, %r3, %r60;
	and.b32  	%r5, %r4, 15;
	sub.s32 	%r27, %r60, %r3;
	setp.gt.u32 	%p3, %r27, -16;
	mov.f32 	%f111, 0f00000000;
	@%p3 bra 	$L__BB0_5;
	and.b32  	%r28, %r4, -16;
	neg.s32 	%r58, %r28;
	add.s64 	%rd4, %rd3, 32;
	add.s64 	%rd5, %rd2, 32;
	mov.f32 	%f111, 0f00000000;
$L__BB0_4:
	.pragma "nounroll";
	mul.wide.s32 	%rd14, %r60, 4;
	add.s64 	%rd15, %rd4, %rd14;
	add.s64 	%rd16, %rd5, %rd14;
	ld.global.f32 	%f18, [%rd15+-32];
	ld.global.u32 	%r29, [%rd16+-32];
	mul.wide.s32 	%rd17, %r29, 4;
	add.s64 	%rd18, %rd1, %rd17;
	ld.global.f32 	%f19, [%rd18];
	fma.rn.f32 	%f20, %f18, %f19, %f111;
	ld.global.f32 	%f21, [%rd15+-28];
	ld.global.u32 	%r30, [%rd16+-28];
	mul.wide.s32 	%rd19, %r30, 4;
	add.s64 	%rd20, %rd1, %rd19;
	ld.global.f32 	%f22, [%rd20];
	fma.rn.f32 	%f23, %f21, %f22, %f20;
	ld.global.f32 	%f24, [%rd15+-24];
	ld.global.u32 	%r31, [%rd16+-24];
	mul.wide.s32 	%rd21, %r31, 4;
	add.s64 	%rd22, %rd1, %rd21;
	ld.global.f32 	%f25, [%rd22];
	fma.rn.f32 	%f26, %f24, %f25, %f23;
	ld.global.f32 	%f27, [%rd15+-20];
	ld.global.u32 	%r32, [%rd16+-20];
	mul.wide.s32 	%rd23, %r32, 4;
	add.s64 	%rd24, %rd1, %rd23;
	ld.global.f32 	%f28, [%rd24];
	fma.rn.f32 	%f29, %f27, %f28, %f26;
	ld.global.f32 	%f30, [%rd15+-16];
	ld.global.u32 	%r33, [%rd16+-16];
	mul.wide.s32 	%rd25, %r33, 4;
	add.s64 	%rd26, %rd1, %rd25;
	ld.global.f32 	%f31, [%rd26];
	fma.rn.f32 	%f32, %f30, %f31, %f29;
	ld.global.f32 	%f33, [%rd15+-12];
	ld.global.u32 	%r34, [%rd16+-12];
	mul.wide.s32 	%rd27, %r34, 4;
	add.s64 	%rd28, %rd1, %rd27;
	ld.global.f32 	%f34, [%rd28];
	fma.rn.f32 	%f35, %f33, %f34, %f32;
	ld.global.f32 	%f36, [%rd15+-8];
	ld.global.u32 	%r35, [%rd16+-8];
	mul.wide.s32 	%rd29, %r35, 4;
	add.s64 	%rd30, %rd1, %rd29;
	ld.global.f32 	%f37, [%rd30];
	fma.rn.f32 	%f38, %f36, %f37, %f35;
	ld.global.f32 	%f39, [%rd15+-4];
	ld.global.u32 	%r36, [%rd16+-4];
	mul.wide.s32 	%rd31, %r36, 4;
	add.s64 	%rd32, %rd1, %rd31;
	ld.global.f32 	%f40, [%rd32];
	fma.rn.f32 	%f41, %f39, %f40, %f38;
	ld.global.f32 	%f42, [%rd15];
	ld.global.u32 	%r37, [%rd16];
	mul.wide.s32 	%rd33, %r37, 4;
	add.s64 	%rd34, %rd1, %rd33;
	ld.global.f32 	%f43, [%rd34];
	fma.rn.f32 	%f44, %f42, %f43, %f41;
	ld.global.f32 	%f45, [%rd15+4];
	ld.global.u32 	%r38, [%rd16+4];
	mul.wide.s32 	%rd35, %r38, 4;
	add.s64 	%rd36, %rd1, %rd35;
	ld.global.f32 	%f46, [%rd36];
	fma.rn.f32 	%f47, %f45, %f46, %f44;
	ld.global.f32 	%f48, [%rd15+8];
	ld.global.u32 	%r39, [%rd16+8];
	mul.wide.s32 	%rd37, %r39, 4;
	add.s64 	%rd38, %rd1, %rd37;
	ld.global.f32 	%f49, [%rd38];
	fma.rn.f32 	%f50, %f48, %f49, %f47;
	ld.global.f32 	%f51, [%rd15+12];
	ld.global.u32 	%r40, [%rd16+12];
	mul.wide.s32 	%rd39, %r40, 4;
	add.s64 	%rd40, %rd1, %rd39;
	ld.global.f32 	%f52, [%rd40];
	fma.rn.f32 	%f53, %f51, %f52, %f50;
	ld.global.f32 	%f54, [%rd15+16];
	ld.global.u32 	%r41, [%rd16+16];
	mul.wide.s32 	%rd41, %r41, 4;
	add.s64 	%rd42, %rd1, %rd41;
	ld.global.f32 	%f55, [%rd42];
	fma.rn.f32 	%f56, %f54, %f55, %f53;
	ld.global.f32 	%f57, [%rd15+20];
	ld.global.u32 	%r42, [%rd16+20];
	mul.wide.s32 	%rd43, %r42, 4;
	add.s64 	%rd44, %rd1, %rd43;
	ld.global.f32 	%f58, [%rd44];
	fma.rn.f32 	%f59, %f57, %f58, %f56;
	ld.global.f32 	%f60, [%rd15+24];
	ld.global.u32 	%r43, [%rd16+24];
	mul.wide.s32 	%rd45, %r43, 4;
	add.s64 	%rd46, %rd1, %rd45;
	ld.global.f32 	%f61, [%rd46];
	fma.rn.f32 	%f62, %f60, %f61, %f59;
	ld.global.f32 	%f63, [%rd15+28];
	ld.global.u32 	%r44, [%rd16+28];
	mul.wide.s32 	%rd47, %r44, 4;
	add.s64 	%rd48, %rd1, %rd47;
	ld.global.f32 	%f64, [%rd48];
	fma.rn.f32 	%f111, %f63, %f64, %f62;
	add.s32 	%r60, %r60, 16;
	add.s32 	%r58, %r58, 16;
	setp.ne.s32 	%p4, %r58, 0;
	@%p4 bra 	$L__BB0_4;
$L__BB0_5:
	setp.eq.s32 	%p5, %r5, 0;
	@%p5 bra 	$L__BB0_14;
	and.b32  	%r12, %r4, 7;
	setp.lt.u32 	%p6, %r5, 8;
	@%p6 bra 	$L__BB0_8;
	mul.wide.s32 	%rd49, %r60, 4;
	add.s64 	%rd50, %rd3, %rd49;
	ld.global.f32 	%f66, [%rd50];
	add.s64 	%rd51, %rd2, %rd49;
	ld.global.u32 	%r45, [%rd51];
	mul.wide.s32 	%rd52, %r45, 4;
	add.s64 	%rd53, %rd1, %rd52;
	ld.global.f32 	%f67, [%rd53];
	fma.rn.f32 	%f68, %f66, %f67, %f111;
	ld.global.f32 	%f69, [%rd50+4];
	ld.global.u32 	%r46, [%rd51+4];
	mul.wide.s32 	%rd54, %r46, 4;
	add.s64 	%rd55, %rd1, %rd54;
	ld.global.f32 	%f70, [%rd55];
	fma.rn.f32 	%f71, %f69, %f70, %f68;
	ld.global.f32 	%f72, [%rd50+8];
	ld.global.u32 	%r47, [%rd51+8];
	mul.wide.s32 	%rd56, %r47, 4;
	add.s64 	%rd57, %rd1, %rd56;
	ld.global.f32 	%f73, [%rd57];
	fma.rn.f32 	%f74, %f72, %f73, %f71;
	ld.global.f32 	%f75, [%rd50+12];
	ld.global.u32 	%r48, [%rd51+12];
	mul.wide.s32 	%rd58, %r48, 4;
	add.s64 	%rd59, %rd1, %rd58;
	ld.global.f32 	%f76, [%rd59];
	fma.rn.f32 	%f77, %f75, %f76, %f74;
	ld.global.f32 	%f78, [%rd50+16];
	ld.global.u32 	%r49, [%rd51+16];
	mul.wide.s32 	%rd60, %r49, 4;
	add.s64 	%rd61, %rd1, %rd60;
	ld.global.f32 	%f79, [%rd61];
	fma.rn.f32 	%f80, %f78, %f79, %f77;
	ld.global.f32 	%f81, [%rd50+20];
	ld.global.u32 	%r50, [%rd51+20];
	mul.wide.s32 	%rd62, %r50, 4;
	add.s64 	%rd63, %rd1, %rd62;
	ld.global.f32 	%f82, [%rd63];
	fma.rn.f32 	%f83, %f81, %f82, %f80;
	ld.global.f32 	%f84, [%rd50+24];
	ld.global.u32 	%r51, [%rd51+24];
	mul.wide.s32 	%rd64, %r51, 4;
	add.s64 	%rd65, %rd1, %rd64;
	ld.global.f32 	%f85, [%rd65];
	fma.rn.f32 	%f86, %f84, %f85, %f83;
	ld.global.f32 	%f87, [%rd50+28];
	ld.global.u32 	%r52, [%rd51+28];
	mul.wide.s32 	%rd66, %r52, 4;
	add.s64 	%rd67, %rd1, %rd66;
	ld.global.f32 	%f88, [%rd67];
	fma.rn.f32 	%f111, %f87, %f88, %f86;
	add.s32 	%r60, %r60, 8;
$L__BB0_8:
	setp.eq.s32 	%p7, %r12, 0;
	@%p7 bra 	$L__BB0_14;
	and.b32  	%r15, %r4, 3;
	setp.lt.u32 	%p8, %r12, 4;
	@%p8 bra 	$L__BB0_11;
	mul.wide.s32 	%rd68, %r60, 4;
	add.s64 	%rd69, %rd3, %rd68;
	ld.global.f32 	%f90, [%rd69];
	add.s64 	%rd70, %rd2, %rd68;
	ld.global.u32 	%r53, [%rd70];
	mul.wide.s32 	%rd71, %r53, 4;
	add.s64 	%rd72, %rd1, %rd71;
	ld.global.f32 	%f91, [%rd72];
	fma.rn.f32 	%f92, %f90, %f91, %f111;
	ld.global.f32 	%f93, [%rd69+4];
	ld.global.u32 	%r54, [%rd70+4];
	mul.wide.s32 	%rd73, %r54, 4;
	add.s64 	%rd74, %rd1, %rd73;
	ld.global.f32 	%f94, [%rd74];
	fma.rn.f32 	%f95, %f93, %f94, %f92;
	ld.global.f32 	%f96, [%rd69+8];
	ld.global.u32 	%r55, [%rd70+8];
	mul.wide.s32 	%rd75, %r55, 4;
	add.s64 	%rd76, %rd1, %rd75;
	ld.global.f32 	%f97, [%rd76];
	fma.rn.f32 	%f98, %f96, %f97, %f95;
	ld.global.f32 	%f99, [%rd69+12];
	ld.global.u32 	%r56, [%rd70+12];
	mul.wide.s32 	%rd77, %r56, 4;
	add.s64 	%rd78, %rd1, %rd77;
	ld.global.f32 	%f100, [%rd78];
	fma.rn.f32 	%f111, %f99, %f100, %f98;
	add.s32 	%r60, %r60, 4;
$L__BB0_11:
	setp.eq.s32 	%p9, %r15, 0;
	@%p9 bra 	$L__BB0_14;
	neg.s32 	%r63, %r15;
$L__BB0_13:
	.pragma "nounroll";
	mul.wide.s32 	%rd79, %r60, 4;
	add.s64 	%rd80, %rd2, %rd79;
	add.s64 	%rd81, %rd3, %rd79;
	ld.global.f32 	%f101, [%rd81];
	ld.global.u32 	%r57, [%rd80];
	mul.wide.s32 	%rd82, %r57, 4;
	add.s64 	%rd83, %rd1, %rd82;
	ld.global.f32 	%f102, [%rd83];
	fma.rn.f32 	%f111, %f101, %f102, %f111;
	add.s32 	%r60, %r60, 1;
	add.s32 	%r63, %r63, 1;
	setp.ne.s32 	%p10, %r63, 0;
	@%p10 bra 	$L__BB0_13;
$L__BB0_14:
	cvta.to.global.u64 	%rd84, %rd7;
	add.s64 	%rd86, %rd84, %rd12;
	st.global.f32 	[%rd86], %f111;
$L__BB0_15:
	ret;

}


// ===== COMPILED SASS (sm_100) =====

	.target	sm_100

	.elftype	@"ET_EXEC"


//--------------------- .note.nv.tkinfo           --------------------------
	.section	.note.nv.tkinfo,"",@"SHT_NOTE"
	.sectionflags	@"SHF_NOTE_NV_TKINFO"
	.tkinfo
        /*0018*/ 	.word	0x00000002
        /*0030*/ 	.string	""
        /*0030*/ 	.string	"ptxas"
        /*0030*/ 	.string	"Cuda compilation tools, release 13.0, V13.0.88"
        /*0030*/ 	.string	"Build cuda_13.0.r13.0/compiler.36424714_0"
        /*0030*/ 	.string	"-arch sm_100 -m 64 "



//--------------------- .note.nv.cuinfo           --------------------------
	.section	.note.nv.cuinfo,"",@"SHT_NOTE"
	.sectionflags	@"SHF_NOTE_NV_CUINFO"
        /*0018*/ 	.short	0x0002
        /*001a*/ 	.short	0x0064
        /*001c*/ 	.short	0x0082
	.zero		2


//--------------------- .nv.info                  --------------------------
	.section	.nv.info,"",@"SHT_CUDA_INFO"
	.align	4


	//----- nvinfo : EIATTR_REGCOUNT
	.align		4
        /*0000*/ 	.byte	0x04, 0x2f
        /*0002*/ 	.short	(.L_1 - .L_0)
	.align		4
.L_0:
        /*0004*/ 	.word	index@(_Z21sparseMatrixVectorMulPKiS0_PKfS2_Pfi)
        /*0008*/ 	.word	0x00000020


	//----- nvinfo : EIATTR_FRAME_SIZE
	.align		4
.L_1:
        /*000c*/ 	.byte	0x04, 0x11
        /*000e*/ 	.short	(.L_3 - .L_2)
	.align		4
.L_2:
        /*0010*/ 	.word	index@(_Z21sparseMatrixVectorMulPKiS0_PKfS2_Pfi)
        /*0014*/ 	.word	0x00000000


	//----- nvinfo : EIATTR_MIN_STACK_SIZE
	.align		4
.L_3:
        /*0018*/ 	.byte	0x04, 0x12
        /*001a*/ 	.short	(.L_5 - .L_4)
	.align		4
.L_4:
        /*001c*/ 	.word	index@(_Z21sparseMatrixVectorMulPKiS0_PKfS2_Pfi)
        /*0020*/ 	.word	0x00000000
.L_5:


//--------------------- .nv.compat                --------------------------
	.section	.nv.compat,"",@"SHT_CUDA_COMPAT_INFO"
	.align	4
        /*0000*/ 	.byte	0x02, 0x09, 0x00, 0x00, 0x02, 0x02, 0x01, 0x00, 0x02, 0x05, 0x05, 0x00, 0x03, 0x07, 0x01, 0x01
        /*0010*/ 	.byte	0x02, 0x03, 0x00, 0x00, 0x02, 0x06, 0x01, 0x00, 0x04, 0x0b, 0x08, 0x00, 0x09, 0x00, 0x00, 0x00
        /*0020*/ 	.byte	0x00, 0x00, 0x00, 0x00


//--------------------- .nv.info._Z21sparseMatrixVectorMulPKiS0_PKfS2_Pfi --------------------------
	.section	.nv.info._Z21sparseMatrixVectorMulPKiS0_PKfS2_Pfi,"",@"SHT_CUDA_INFO"
	.sectionflags	@""
	.align	4


	//----- nvinfo : EIATTR_CUDA_API_VERSION
	.align		4
        /*0000*/ 	.byte	0x04, 0x37
        /*0002*/ 	.short	(.L_7 - .L_6)
.L_6:
        /*0004*/ 	.word	0x00000082


	//----- nvinfo : EIATTR_KPARAM_INFO
	.align		4
.L_7:
        /*0008*/ 	.byte	0x04, 0x17
        /*000a*/ 	.short	(.L_9 - .L_8)
.L_8:
        /*000c*/ 	.word	0x00000000
        /*0010*/ 	.short	0x0005
        /*0012*/ 	.short	0x0028
        /*0014*/ 	.byte	0x00, 0xf0, 0x11, 0x00


	//----- nvinfo : EIATTR_KPARAM_INFO
	.align		4
.L_9:
        /*0018*/ 	.byte	0x04, 0x17
        /*001a*/ 	.short	(.L_11 - .L_10)
.L_10:
        /*001c*/ 	.word	0x00000000
        /*0020*/ 	.short	0x0004
        /*0022*/ 	.short	0x0020
        /*0024*/ 	.byte	0x00, 0xf5, 0x21, 0x00


	//----- nvinfo : EIATTR_KPARAM_INFO
	.align		4
.L_11:
        /*0028*/ 	.byte	0x04, 0x17
        /*002a*/ 	.short	(.L_13 - .L_12)
.L_12:
        /*002c*/ 	.word	0x00000000
        /*0030*/ 	.short	0x0003
        /*0032*/ 	.short	0x0018
        /*0034*/ 	.byte	0x00, 0xf5, 0x21, 0x00


	//----- nvinfo : EIATTR_KPARAM_INFO
	.align		4
.L_13:
        /*0038*/ 	.byte	0x04, 0x17
        /*003a*/ 	.short	(.L_15 - .L_14)
.L_14:
        /*003c*/ 	.word	0x00000000
        /*0040*/ 	.short	0x0002
        /*0042*/ 	.short	0x0010
        /*0044*/ 	.byte	0x00, 0xf5, 0x21, 0x00


	//----- nvinfo : EIATTR_KPARAM_INFO
	.align		4
.L_15:
        /*0048*/ 	.byte	0x04, 0x17
        /*004a*/ 	.short	(.L_17 - .L_16)
.L_16:
        /*004c*/ 	.word	0x00000000
        /*0050*/ 	.short	0x0001
        /*0052*/ 	.short	0x0008
        /*0054*/ 	.byte	0x00, 0xf5, 0x21, 0x00


	//----- nvinfo : EIATTR_KPARAM_INFO
	.align		4
.L_17:
        /*0058*/ 	.byte	0x04, 0x17
        /*005a*/ 	.short	(.L_19 - .L_18)
.L_18:
        /*005c*/ 	.word	0x00000000
        /*0060*/ 	.short	0x0000
        /*0062*/ 	.short	0x0000
        /*0064*/ 	.byte	0x00, 0xf5, 0x21, 0x00


	//----- nvinfo : EIATTR_SPARSE_MMA_MASK
	.align		4
.L_19:
        /*0068*/ 	.byte	0x03, 0x50
        /*006a*/ 	.short	0x0000


	//----- nvinfo : EIATTR_MAXREG_COUNT
	.align		4
        /*006c*/ 	.byte	0x03, 0x1b
        /*006e*/ 	.short	0x00ff


	//----- nvinfo : EIATTR_MERCURY_ISA_VERSION
	.align		4
        /*0070*/ 	.byte	0x03, 0x5f
        /*0072*/ 	.short	0x0101


	//----- nvinfo : EIATTR_VRC_CTA_INIT_COUNT
	.align		4
        /*0074*/ 	.byte	0x02, 0x4a
	.zero		1
	.zero		1


	//----- nvinfo : EIATTR_EXIT_INSTR_OFFSETS
	.align		4
        /*0078*/ 	.byte	0x04, 0x1c
        /*007a*/ 	.short	(.L_21 - .L_20)


	//   ....[0]....
.L_20:
        /*007c*/ 	.word	0x00000070


	//   ....[1]....
        /*0080*/ 	.word	0x00000e50


	//----- nvinfo : EIATTR_CRS_STACK_SIZE
	.align		4
.L_21:
        /*0084*/ 	.byte	0x04, 0x1e
        /*0086*/ 	.short	(.L_23 - .L_22)
.L_22:
        /*0088*/ 	.word	0x00000000


	//----- nvinfo : EIATTR_CBANK_PARAM_SIZE
	.align		4
.L_23:
        /*008c*/ 	.byte	0x03, 0x19
        /*008e*/ 	.short	0x002c


	//----- nvinfo : EIATTR_PARAM_CBANK
	.align		4
        /*0090*/ 	.byte	0x04, 0x0a
        /*0092*/ 	.short	(.L_25 - .L_24)
	.align		4
.L_24:
        /*0094*/ 	.word	index@(.nv.constant0._Z21sparseMatrixVectorMulPKiS0_PKfS2_Pfi)
        /*0098*/ 	.short	0x0380
        /*009a*/ 	.short	0x002c


	//----- nvinfo : EIATTR_SW_WAR
	.align		4
.L_25:
        /*009c*/ 	.byte	0x04, 0x36
        /*009e*/ 	.short	(.L_27 - .L_26)
.L_26:
        /*00a0*/ 	.word	0x00000008
.L_27:


//--------------------- .nv.callgraph             --------------------------
	.section	.nv.callgraph,"",@"SHT_CUDA_CALLGRAPH"
	.align	4
	.sectionentsize	8
	.align		4
        /*0000*/ 	.word	0x00000000
	.align		4
        /*0004*/ 	.word	0xffffffff
	.align		4
        /*0008*/ 	.word	0x00000000
	.align		4
        /*000c*/ 	.word	0xfffffffe
	.align		4
        /*0010*/ 	.word	0x00000000
	.align		4
        /*0014*/ 	.word	0xfffffffd
	.align		4
        /*0018*/ 	.word	0x00000000
	.align		4
        /*001c*/ 	.word	0xfffffffc


//--------------------- .text._Z21sparseMatrixVectorMulPKiS0_PKfS2_Pfi --------------------------
	.section	.text._Z21sparseMatrixVectorMulPKiS0_PKfS2_Pfi,"ax",@progbits
	.align	128
        .global         _Z21sparseMatrixVectorMulPKiS0_PKfS2_Pfi
        .type           _Z21sparseMatrixVectorMulPKiS0_PKfS2_Pfi,@function
        .size           _Z21sparseMatrixVectorMulPKiS0_PKfS2_Pfi,(.L_x_11 - _Z21sparseMatrixVectorMulPKiS0_PKfS2_Pfi)
        .other          _Z21sparseMatrixVectorMulPKiS0_PKfS2_Pfi,@"STO_CUDA_ENTRY STV_DEFAULT"
_Z21sparseMatrixVectorMulPKiS0_PKfS2_Pfi:
.text._Z21sparseMatrixVectorMulPKiS0_PKfS2_Pfi:
[----:B------:R-:W-:Y:S01]  /*0000*/  LDC R1, c[0x0][0x37c] ;  /* 0x0000df00ff017b82 */ /* 0x000fe20000000800 */
[----:B------:R-:W0:Y:S07]  /*0010*/  S2R R3, SR_TID.X ;  /* 0x0000000000037919 */ /* 0x000e2e0000002100 */
[----:B------:R-:W0:Y:S01]  /*0020*/  S2UR UR4, SR_CTAID.X ;  /* 0x00000000000479c3 */ /* 0x000e220000002500 */
[----:B------:R-:W1:Y:S07]  /*0030*/  LDCU UR5, c[0x0][0x3a8] ;  /* 0x00007500ff0577ac */ /* 0x000e6e0008000800 */
[----:B------:R-:W0:Y:S02]  /*0040*/  LDC R0, c[0x0][0x360] ;  /* 0x0000d800ff007b82 */ /* 0x000e240000000800 */
[----:B0-----:R-:W-:-:S05]  /*0050*/  IMAD R0, R0, UR4, R3 ;  /* 0x0000000400007c24 */ /* 0x001fca000f8e0203 */
[----:B-1----:R-:W-:-:S13]  /*0060*/  ISETP.GE.AND P0, PT, R0, UR5, PT ;  /* 0x0000000500007c0c */ /* 0x002fda000bf06270 */
[----:B------:R-:W-:Y:S05]  /*0070*/  @P0 EXIT ;  /* 0x000000000000094d */ /* 0x000fea0003800000 */
[----:B------:R-:W0:Y:S01]  /*0080*/  LDC.64 R2, c[0x0][0x380] ;  /* 0x0000e000ff027b82 */ /* 0x000e220000000a00 */
[----:B------:R-:W1:Y:S01]  /*0090*/  LDCU.64 UR4, c[0x0][0x358] ;  /* 0x00006b00ff0477ac */ /* 0x000e620008000a00 */
[----:B0-----:R-:W-:-:S05]  /*00a0*/  IMAD.WIDE R2, R0, 0x4, R2 ;  /* 0x0000000400027825 */ /* 0x001fca00078e0202 */
[----:B-1----:R-:W2:Y:S04]  /*00b0*/  LDG.E R4, desc[UR4][R2.64] ;  /* 0x0000000402047981 */ /* 0x002ea8000c1e1900 */
[----:B------:R-:W2:Y:S01]  /*00c0*/  LDG.E R8, desc[UR4][R2.64+0x4] ;  /* 0x0000040402087981 */ /* 0x000ea2000c1e1900 */
[----:B------:R-:W-:Y:S01]  /*00d0*/  BSSY.RECONVERGENT B0, `(.L_x_0) ;  /* 0x00000d4000007945 */ /* 0x000fe20003800200 */
[----:B------:R-:W-:Y:S01]  /*00e0*/  HFMA2 R6, -RZ, RZ, 0, 0 ;  /* 0x00000000ff067431 */ /* 0x000fe200000001ff */
[----:B--2---:R-:W-:-:S13]  /*00f0*/  ISETP.GE.AND P0, PT, R4, R8, PT ;  /* 0x000000080400720c */ /* 0x004fda0003f06270 */
[----:B------:R-:W-:Y:S05]  /*0100*/  @P0 BRA `(.L_x_1) ;  /* 0x0000000c00400947 */ /* 0x000fea0003800000 */
[----:B------:R-:W-:Y:S01]  /*0110*/  MOV R3, R4 ;  /* 0x0000000400037202 */ /* 0x000fe20000000f00 */
[----:B------:R-:W-:Y:S01]  /*0120*/  BSSY.RECONVERGENT B1, `(.L_x_2) ;  /* 0x0000068000017945 */ /* 0x000fe20003800200 */
[----:B------:R-:W-:Y:S02]  /*0130*/  MOV R6, RZ ;  /* 0x000000ff00067202 */ /* 0x000fe40000000f00 */
[CC--:B------:R-:W-:Y:S02]  /*0140*/  IADD3 R4, PT, PT, R8.reuse, -R3.reuse, RZ ;  /* 0x8000000308047210 */ /* 0x0c0fe40007ffe0ff */
[----:B------:R-:W-:Y:S02]  /*0150*/  IADD3 R8, PT, PT, -R8, R3, RZ ;  /* 0x0000000308087210 */ /* 0x000fe40007ffe1ff */
[----:B------:R-:W-:Y:S02]  /*0160*/  LOP3.LUT R5, R4, 0xf, RZ, 0xc0, !PT ;  /* 0x0000000f04057812 */ /* 0x000fe400078ec0ff */
[----:B------:R-:W-:-:S02]  /*0170*/  ISETP.GT.U32.AND P1, PT, R8, -0x10, PT ;  /* 0xfffffff00800780c */ /* 0x000fc40003f24070 */
[----:B------:R-:W-:-:S11]  /*0180*/  ISETP.NE.AND P0, PT, R5, RZ, PT ;  /* 0x000000ff0500720c */ /* 0x000fd60003f05270 */
[----:B------:R-:W-:Y:S05]  /*0190*/  @P1 BRA `(.L_x_3) ;  /* 0x0000000400801947 */ /* 0x000fea0003800000 */
[----:B------:R-:W0:Y:S01]  /*01a0*/  LDC.64 R12, c[0x0][0x390] ;  /* 0x0000e400ff0c7b82 */ /* 0x000e220000000a00 */
[----:B------:R-:W-:Y:S02]  /*01b0*/  LOP3.LUT R2, R4, 0xfffffff0, RZ, 0xc0, !PT ;  /* 0xfffffff004027812 */ /* 0x000fe400078ec0ff */
[----:B------:R-:W-:Y:S02]  /*01c0*/  MOV R6, RZ ;  /* 0x000000ff00067202 */ /* 0x000fe40000000f00 */
[----:B------:R-:W-:-:S03]  /*01d0*/  IADD3 R2, PT, PT, -R2, RZ, RZ ;  /* 0x000000ff02027210 */ /* 0x000fc60007ffe1ff */
[----:B------:R-:W1:Y:S01]  /*01e0*/  LDC.64 R14, c[0x0][0x388] ;  /* 0x0000e200ff0e7b82 */ /* 0x000e620000000a00 */
[----:B0-----:R-:W-:-:S04]  /*01f0*/  IADD3 R12, P1, PT, R12, 0x20, RZ ;  /* 0x000000200c0c7810 */ /* 0x001fc80007f3e0ff */
[----:B------:R-:W-:Y:S02]  /*0200*/  IADD3.X R13, PT, PT, RZ, R13, RZ, P1, !PT ;  /* 0x0000000dff0d7210 */ /* 0x000fe40000ffe4ff */
[----:B-1----:R-:W-:-:S04]  /*0210*/  IADD3 R14, P2, PT, R14, 0x20, RZ ;  /* 0x000000200e0e7810 */ /* 0x002fc80007f5e0ff */
[----:B------:R-:W-:-:S09]  /*0220*/  IADD3.X R15, PT, PT, RZ, R15, RZ, P2, !PT ;  /* 0x0000000fff0f7210 */ /* 0x000fd200017fe4ff */
.L_x_4:
[C---:B------:R-:W-:Y:S01]  /*0230*/  IMAD.WIDE R20, R3.reuse, 0x4, R14 ;  /* 0x0000000403147825 */ /* 0x040fe200078e020e */
[----:B------:R-:W0:Y:S04]  /*0240*/  LDC.64 R16, c[0x0][0x398] ;  /* 0x0000e600ff107b82 */ /* 0x000e280000000a00 */
[----:B------:R-:W0:Y:S04]  /*0250*/  LDG.E R11, desc[UR4][R20.64+-0x20] ;  /* 0xffffe004140b7981 */ /* 0x000e28000c1e1900 */
[----:B------:R-:W2:Y:S04]  /*0260*/  LDG.E R23, desc[UR4][R20.64+-0x1c] ;  /* 0xffffe40414177981 */ /* 0x000ea8000c1e1900 */
[----:B------:R-:W3:Y:S01]  /*0270*/  LDG.E R9, desc[UR4][R20.64+-0x18] ;  /* 0xffffe80414097981 */ /* 0x000ee2000c1e1900 */
[----:B------:R-:W-:-:S03]  /*0280*/  IMAD.WIDE R26, R3, 0x4, R12 ;  /* 0x00000004031a7825 */ /* 0x000fc600078e020c */
[----:B------:R-:W4:Y:S04]  /*0290*/  LDG.E R25, desc[UR4][R20.64+-0x14] ;  /* 0xffffec0414197981 */ /* 0x000f28000c1e1900 */
[----:B------:R-:W5:Y:S04]  /*02a0*/  LDG.E R19, desc[UR4][R26.64+-0x20] ;  /* 0xffffe0041a137981 */ /* 0x000f68000c1e1900 */
[----:B------:R-:W5:Y:S04]  /*02b0*/  LDG.E R18, desc[UR4][R26.64+-0x1c] ;  /* 0xffffe4041a127981 */ /* 0x000f68000c1e1900 */
[----:B------:R-:W5:Y:S01]  /*02c0*/  LDG.E R29, desc[UR4][R20.64+-0x10] ;  /* 0xfffff004141d7981 */ /* 0x000f62000c1e1900 */
[----:B0-----:R-:W-:-:S06]  /*02d0*/  IMAD.WIDE R10, R11, 0x4, R16 ;  /* 0x000000040b0a7825 */ /* 0x001fcc00078e0210 */
[----:B------:R-:W5:Y:S01]  /*02e0*/  LDG.E R10, desc[UR4][R10.64] ;  /* 0x000000040a0a7981 */ /* 0x000f62000c1e1900 */
[----:B--2---:R-:W-:-:S05]  /*02f0*/  IMAD.WIDE R22, R23, 0x4, R16 ;  /* 0x0000000417167825 */ /* 0x004fca00078e0210 */
[----:B------:R-:W2:Y:S01]  /*0300*/  LDG.E R7, desc[UR4][R22.64] ;  /* 0x0000000416077981 */ /* 0x000ea2000c1e1900 */
[----:B---3--:R-:W-:-:S03]  /*0310*/  IMAD.WIDE R8, R9, 0x4, R16 ;  /* 0x0000000409087825 */ /* 0x008fc600078e0210 */
[----:B------:R-:W3:Y:S01]  /*0320*/  LDG.E R11, desc[UR4][R26.64+-0x18] ;  /* 0xffffe8041a0b7981 */ /* 0x000ee2000c1e1900 */
[----:B----4-:R-:W-:-:S03]  /*0330*/  IMAD.WIDE R24, R25, 0x4, R16 ;  /* 0x0000000419187825 */ /* 0x010fc600078e0210 */
[----:B------:R-:W3:Y:S04]  /*0340*/  LDG.E R8, desc[UR4][R8.64] ;  /* 0x0000000408087981 */ /* 0x000ee8000c1e1900 */
[----:B------:R-:W4:Y:S04]  /*0350*/  LDG.E R23, desc[UR4][R20.64+-0xc] ;  /* 0xfffff40414177981 */ /* 0x000f28000c1e1900 */
[----:B------:R-:W4:Y:S01]  /*0360*/  LDG.E R9, desc[UR4][R20.64+-0x8] ;  /* 0xfffff80414097981 */ /* 0x000f22000c1e1900 */
[----:B-----5:R-:W-:-:S03]  /*0370*/  FFMA R28, R19, R10, R6 ;  /* 0x0000000a131c7223 */ /* 0x020fc60000000006 */
[----:B------:R-:W5:Y:S04]  /*0380*/  LDG.E R6, desc[UR4][R24.64] ;  /* 0x0000000418067981 */ /* 0x000f68000c1e1900 */
[----:B------:R-:W5:Y:S01]  /*0390*/  LDG.E R19, desc[UR4][R26.64+-0x14] ;  /* 0xffffec041a137981 */ /* 0x000f62000c1e1900 */
[----:B--2---:R-:W-:Y:S01]  /*03a0*/  FFMA R22, R18, R7, R28 ;  /* 0x0000000712167223 */ /* 0x004fe2000000001c */
[----:B------:R-:W-:Y:S02]  /*03b0*/  IMAD.WIDE R28, R29, 0x4, R16 ;  /* 0x000000041d1c7825 */ /* 0x000fe400078e0210 */
[----:B------:R-:W2:Y:S04]  /*03c0*/  LDG.E R10, desc[UR4][R20.64+-0x4] ;  /* 0xfffffc04140a7981 */ /* 0x000ea8000c1e1900 */
[----:B------:R-:W2:Y:S04]  /*03d0*/  LDG.E R29, desc[UR4][R28.64] ;  /* 0x000000041c1d7981 */ /* 0x000ea8000c1e1900 */
[----:B------:R-:W2:Y:S04]  /*03e0*/  LDG.E R18, desc[UR4][R26.64+-0x10] ;  /* 0xfffff0041a127981 */ /* 0x000ea8000c1e1900 */
[----:B------:R-:W2:Y:S01]  /*03f0*/  LDG.E R7, desc[UR4][R20.64] ;  /* 0x0000000414077981 */ /* 0x000ea2000c1e1900 */
[----:B---3--:R-:W-:Y:S01]  /*0400*/  FFMA R8, R11, R8, R22 ;  /* 0x000000080b087223 */ /* 0x008fe20000000016 */
[----:B----4-:R-:W-:-:S02]  /*0410*/  IMAD.WIDE R22, R23, 0x4, R16 ;  /* 0x0000000417167825 */ /* 0x010fc400078e0210 */
[----:B------:R-:W3:Y:S04]  /*0420*/  LDG.E R11, desc[UR4][R20.64+0x4] ;  /* 0x00000404140b7981 */ /* 0x000ee8000c1e1900 */
[----:B------:R-:W4:Y:S04]  /*0430*/  LDG.E R23, desc[UR4][R22.64] ;  /* 0x0000000416177981 */ /* 0x000f28000c1e1900 */
[----:B------:R-:W4:Y:S04]  /*0440*/  LDG.E R25, desc[UR4][R26.64+-0xc] ;  /* 0xfffff4041a197981 */ /* 0x000f28000c1e1900 */
[----:B------:R-:W4:Y:S04]  /*0450*/  LDG.E R28, desc[UR4][R26.64+-0x8] ;  /* 0xfffff8041a1c7981 */ /* 0x000f28000c1e1900 */
[----:B------:R-:W4:Y:S04]  /*0460*/  LDG.E R22, desc[UR4][R20.64+0x8] ;  /* 0x0000080414167981 */ /* 0x000f28000c1e1900 */
[----:B------:R-:W4:Y:S01]  /*0470*/  LDG.E R24, desc[UR4][R26.64+0x4] ;  /* 0x000004041a187981 */ /* 0x000f22000c1e1900 */
[----:B-----5:R-:W-:Y:S01]  /*0480*/  FFMA R6, R19, R6, R8 ;  /* 0x0000000613067223 */ /* 0x020fe20000000008 */
[----:B------:R-:W-:-:S05]  /*0490*/  IMAD.WIDE R8, R9, 0x4, R16 ;  /* 0x0000000409087825 */ /* 0x000fca00078e0210 */
[----:B------:R0:W5:Y:S01]  /*04a0*/  LDG.E R19, desc[UR4][R8.64] ;  /* 0x0000000408137981 */ /* 0x000162000c1e1900 */
[----:B--2---:R-:W-:-:S03]  /*04b0*/  FFMA R18, R18, R29, R6 ;  /* 0x0000001d12127223 */ /* 0x004fc60000000006 */
[----:B------:R-:W2:Y:S01]  /*04c0*/  LDG.E R29, desc[UR4][R20.64+0x1c] ;  /* 0x00001c04141d7981 */ /* 0x000ea2000c1e1900 */
[----:B0-----:R-:W-:-:S04]  /*04d0*/  IMAD.WIDE R8, R10, 0x4, R16 ;  /* 0x000000040a087825 */ /* 0x001fc800078e0210 */
[--C-:B------:R-:W-:Y:S02]  /*04e0*/  IMAD.WIDE R6, R7, 0x4, R16.reuse ;  /* 0x0000000407067825 */ /* 0x100fe400078e0210 */
[----:B------:R-:W2:Y:S02]  /*04f0*/  LDG.E R8, desc[UR4][R8.64] ;  /* 0x0000000408087981 */ /* 0x000ea4000c1e1900 */
[----:B---3--:R-:W-:Y:S02]  /*0500*/  IMAD.WIDE R10, R11, 0x4, R16 ;  /* 0x000000040b0a7825 */ /* 0x008fe400078e0210 */
[----:B------:R-:W3:Y:S02]  /*0510*/  LDG.E R6, desc[UR4][R6.64] ;  /* 0x0000000406067981 */ /* 0x000ee4000c1e1900 */
[----:B----4-:R-:W-:Y:S02]  /*0520*/  FFMA R23, R25, R23, R18 ;  /* 0x0000001719177223 */ /* 0x010fe40000000012 */
[----:B------:R-:W4:Y:S04]  /*0530*/  LDG.E R10, desc[UR4][R10.64] ;  /* 0x000000040a0a7981 */ /* 0x000f28000c1e1900 */
[----:B------:R-:W2:Y:S04]  /*0540*/  LDG.E R9, desc[UR4][R26.64+-0x4] ;  /* 0xfffffc041a097981 */ /* 0x000ea8000c1e1900 */
[----:B------:R-:W3:Y:S04]  /*0550*/  LDG.E R7, desc[UR4][R26.64] ;  /* 0x000000041a077981 */ /* 0x000ee8000c1e1900 */
[----:B------:R-:W4:Y:S04]  /*0560*/  LDG.E R18, desc[UR4][R20.64+0xc] ;  /* 0x00000c0414127981 */ /* 0x000f28000c1e1900 */
[----:B------:R-:W4:Y:S04]  /*0570*/  LDG.E R25, desc[UR4][R20.64+0x14] ;  /* 0x0000140414197981 */ /* 0x000f28000c1e1900 */
[----:B------:R-:W4:Y:S01]  /*0580*/  LDG.E R11, desc[UR4][R26.64+0x18] ;  /* 0x000018041a0b7981 */ /* 0x000f22000c1e1900 */
[----:B-----5:R-:W-:-:S03]  /*0590*/  FFMA R28, R28, R19, R23 ;  /* 0x000000131c1c7223 */ /* 0x020fc60000000017 */
[----:B------:R-:W5:Y:S04]  /*05a0*/  LDG.E R23, desc[UR4][R20.64+0x10] ;  /* 0x0000100414177981 */ /* 0x000f68000c1e1900 */
[----:B------:R0:W5:Y:S02]  /*05b0*/  LDG.E R19, desc[UR4][R20.64+0x18] ;  /* 0x0000180414137981 */ /* 0x000164000c1e1900 */
[----:B0-----:R-:W-:-:S04]  /*05c0*/  IMAD.WIDE R20, R22, 0x4, R16 ;  /* 0x0000000416147825 */ /* 0x001fc800078e0210 */
[----:B--2---:R-:W-:Y:S02]  /*05d0*/  FFMA R8, R9, R8, R28 ;  /* 0x0000000809087223 */ /* 0x004fe4000000001c */
[----:B------:R-:W2:Y:S02]  /*05e0*/  LDG.E R9, desc[UR4][R26.64+0x10] ;  /* 0x000010041a097981 */ /* 0x000ea4000c1e1900 */
[----:B---3--:R-:W-:Y:S02]  /*05f0*/  FFMA R7, R7, R6, R8 ;  /* 0x0000000607077223 */ /* 0x008fe40000000008 */
[----:B------:R-:W3:Y:S02]  /*0600*/  LDG.E R8, desc[UR4][R26.64+0xc] ;  /* 0x00000c041a087981 */ /* 0x000ee4000c1e1900 */
[----:B----4-:R-:W-:Y:S02]  /*0610*/  FFMA R6, R24, R10, R7 ;  /* 0x0000000a18067223 */ /* 0x010fe40000000007 */
[----:B------:R-:W4:Y:S04]  /*0620*/  LDG.E R7, desc[UR4][R26.64+0x8] ;  /* 0x000008041a077981 */ /* 0x000f28000c1e1900 */
[----:B------:R-:W2:Y:S04]  /*0630*/  LDG.E R10, desc[UR4][R26.64+0x14] ;  /* 0x000014041a0a7981 */ /* 0x000ea8000c1e1900 */
[----:B------:R-:W2:Y:S01]  /*0640*/  LDG.E R26, desc[UR4][R26.64+0x1c] ;  /* 0x00001c041a1a7981 */ /* 0x000ea2000c1e1900 */
[----:B------:R-:W-:-:S06]  /*0650*/  IMAD.WIDE R24, R25, 0x4, R16 ;  /* 0x0000000419187825 */ /* 0x000fcc00078e0210 */
[----:B------:R-:W2:Y:S04]  /*0660*/  LDG.E R25, desc[UR4][R24.64] ;  /* 0x0000000418197981 */ /* 0x000ea8000c1e1900 */
[----:B------:R0:W4:Y:S02]  /*0670*/  LDG.E R27, desc[UR4][R20.64] ;  /* 0x00000004141b7981 */ /* 0x000124000c1e1900 */
[----:B0-----:R-:W-:-:S06]  /*0680*/  IMAD.WIDE R20, R18, 0x4, R16 ;  /* 0x0000000412147825 */ /* 0x001fcc00078e0210 */
[----:B------:R-:W3:Y:S01]  /*0690*/  LDG.E R21, desc[UR4][R20.64] ;  /* 0x0000000414157981 */ /* 0x000ee2000c1e1900 */
[----:B-----5:R-:W-:-:S04]  /*06a0*/  IMAD.WIDE R22, R23, 0x4, R16 ;  /* 0x0000000417167825 */ /* 0x020fc800078e0210 */
[--C-:B------:R-:W-:Y:S02]  /*06b0*/  IMAD.WIDE R18, R19, 0x4, R16.reuse ;  /* 0x0000000413127825 */ /* 0x100fe400078e0210 */
[----:B------:R-:W2:Y:S02]  /*06c0*/  LDG.E R22, desc[UR4][R22.64] ;  /* 0x0000000416167981 */ /* 0x000ea4000c1e1900 */
[----:B------:R-:W-:Y:S02]  /*06d0*/  IMAD.WIDE R16, R29, 0x4, R16 ;  /* 0x000000041d107825 */ /* 0x000fe400078e0210 */
[----:B------:R-:W5:Y:S04]  /*06e0*/  LDG.E R18, desc[UR4][R18.64] ;  /* 0x0000000412127981 */ /* 0x000f68000c1e1900 */
[----:B------:R-:W5:Y:S01]  /*06f0*/  LDG.E R16, desc[UR4][R16.64] ;  /* 0x0000000410107981 */ /* 0x000f62000c1e1900 */
[----:B------:R-:W-:-:S04]  /*0700*/  IADD3 R2, PT, PT, R2, 0x10, RZ ;  /* 0x0000001002027810 */ /* 0x000fc80007ffe0ff */
[----:B------:R-:W-:Y:S02]  /*0710*/  ISETP.NE.AND P1, PT, R2, RZ, PT ;  /* 0x000000ff0200720c */ /* 0x000fe40003f25270 */
[----:B------:R-:W-:Y:S01]  /*0720*/  IADD3 R3, PT, PT, R3, 0x10, RZ ;  /* 0x0000001003037810 */ /* 0x000fe20007ffe0ff */
[----:B----4-:R-:W-:-:S04]  /*0730*/  FFMA R7, R7, R27, R6 ;  /* 0x0000001b07077223 */ /* 0x010fc80000000006 */
[----:B---3--:R-:W-:-:S04]  /*0740*/  FFMA R8, R8, R21, R7 ;  /* 0x0000001508087223 */ /* 0x008fc80000000007 */
[----:B--2---:R-:W-:-:S04]  /*0750*/  FFMA R9, R9, R22, R8 ;  /* 0x0000001609097223 */ /* 0x004fc80000000008 */
[----:B------:R-:W-:-:S04]  /*0760*/  FFMA R10, R10, R25, R9 ;  /* 0x000000190a0a7223 */ /* 0x000fc80000000009 */
[----:B-----5:R-:W-:-:S04]  /*0770*/  FFMA R11, R11, R18, R10 ;  /* 0x000000120b0b7223 */ /* 0x020fc8000000000a */
[----:B------:R-:W-:Y:S01]  /*0780*/  FFMA R6, R26, R16, R11 ;  /* 0x000000101a067223 */ /* 0x000fe2000000000b */
[----:B------:R-:W-:Y:S06]  /*0790*/  @P1 BRA `(.L_x_4) ;  /* 0xfffffff800a41947 */ /* 0x000fec000383ffff */
.L_x_3:
[----:B------:R-:W-:Y:S05]  /*07a0*/  BSYNC.RECONVERGENT B1 ;  /* 0x0000000000017941 */ /* 0x000fea0003800200 */
.L_x_2:
[----:B------:R-:W-:Y:S05]  /*07b0*/  @!P0 BRA `(.L_x_1) ;  /* 0x0000000400948947 */ /* 0x000fea0003800000 */
[----:B------:R-:W-:Y:S01]  /*07c0*/  ISETP.GE.U32.AND P0, PT, R5, 0x8, PT ;  /* 0x000000080500780c */ /* 0x000fe20003f06070 */
[----:B------:R-:W-:Y:S01]  /*07d0*/  BSSY.RECONVERGENT B1, `(.L_x_5) ;  /* 0x0000032000017945 */ /* 0x000fe20003800200 */
[----:B------:R-:W-:-:S04]  /*07e0*/  LOP3.LUT R24, R4, 0x7, RZ, 0xc0, !PT ;  /* 0x0000000704187812 */ /* 0x000fc800078ec0ff */
[----:B------:R-:W-:-:S07]  /*07f0*/  ISETP.NE.AND P1, PT, R24, RZ, PT ;  /* 0x000000ff1800720c */ /* 0x000fce0003f25270 */
[----:B------:R-:W-:Y:S06]  /*0800*/  @!P0 BRA `(.L_x_6) ;  /* 0x0000000000b88947 */ /* 0x000fec0003800000 */
[----:B------:R-:W0:Y:S08]  /*0810*/  LDC.64 R20, c[0x0][0x388] ;  /* 0x0000e200ff147b82 */ /* 0x000e300000000a00 */
[----:B------:R-:W1:Y:S08]  /*0820*/  LDC.64 R10, c[0x0][0x398] ;  /* 0x0000e600ff0a7b82 */ /* 0x000e700000000a00 */
[----:B------:R-:W2:Y:S01]  /*0830*/  LDC.64 R8, c[0x0][0x390] ;  /* 0x0000e400ff087b82 */ /* 0x000ea20000000a00 */
[----:B0-----:R-:W-:-:S05]  /*0840*/  IMAD.WIDE R20, R3, 0x4, R20 ;  /* 0x0000000403147825 */ /* 0x001fca00078e0214 */
[----:B------:R-:W1:Y:S04]  /*0850*/  LDG.E R29, desc[UR4][R20.64] ;  /* 0x00000004141d7981 */ /* 0x000e68000c1e1900 */
[----:B------:R-:W3:Y:S04]  /*0860*/  LDG.E R27, desc[UR4][R20.64+0x4] ;  /* 0x00000404141b7981 */ /* 0x000ee8000c1e1900 */
[----:B------:R-:W4:Y:S04]  /*0870*/  LDG.E R25, desc[UR4][R20.64+0x8] ;  /* 0x0000080414197981 */ /* 0x000f28000c1e1900 */
[----:B------:R-:W5:Y:S04]  /*0880*/  LDG.E R13, desc[UR4][R20.64+0xc] ;  /* 0x00000c04140d7981 */ /* 0x000f68000c1e1900 */
[----:B------:R-:W5:Y:S04]  /*0890*/  LDG.E R15, desc[UR4][R20.64+0x10] ;  /* 0x00001004140f7981 */ /* 0x000f68000c1e1900 */
[----:B------:R-:W5:Y:S04]  /*08a0*/  LDG.E R17, desc[UR4][R20.64+0x14] ;  /* 0x0000140414117981 */ /* 0x000f68000c1e1900 */
[----:B------:R-:W5:Y:S04]  /*08b0*/  LDG.E R19, desc[UR4][R20.64+0x18] ;  /* 0x0000180414137981 */ /* 0x000f68000c1e1900 */
[----:B------:R4:W5:Y:S01]  /*08c0*/  LDG.E R23, desc[UR4][R20.64+0x1c] ;  /* 0x00001c0414177981 */ /* 0x000962000c1e1900 */
[----:B--2---:R-:W-:-:S05]  /*08d0*/  IMAD.WIDE R8, R3, 0x4, R8 ;  /* 0x0000000403087825 */ /* 0x004fca00078e0208 */
[----:B------:R-:W2:Y:S04]  /*08e0*/  LDG.E R7, desc[UR4][R8.64] ;  /* 0x0000000408077981 */ /* 0x000ea8000c1e1900 */
[----:B------:R-:W2:Y:S01]  /*08f0*/  LDG.E R22, desc[UR4][R8.64+0x8] ;  /* 0x0000080408167981 */ /* 0x000ea2000c1e1900 */
[----:B-1----:R-:W-:-:S04]  /*0900*/  IMAD.WIDE R28, R29, 0x4, R10 ;  /* 0x000000041d1c7825 */ /* 0x002fc800078e020a */
[--C-:B---3--:R-:W-:Y:S01]  /*0910*/  IMAD.WIDE R26, R27, 0x4, R10.reuse ;  /* 0x000000041b1a7825 */ /* 0x108fe200078e020a */
[----:B------:R-:W2:Y:S03]  /*0920*/  LDG.E R5, desc[UR4][R28.64] ;  /* 0x000000041c057981 */ /* 0x000ea6000c1e1900 */
[--C-:B----4-:R-:W-:Y:S01]  /*0930*/  IMAD.WIDE R20, R25, 0x4, R10.reuse ;  /* 0x0000000419147825 */ /* 0x110fe200078e020a */
[----:B------:R-:W3:Y:S04]  /*0940*/  LDG.E R2, desc[UR4][R26.64] ;  /* 0x000000041a027981 */ /* 0x000ee8000c1e1900 */
[----:B------:R-:W3:Y:S01]  /*0950*/  LDG.E R25, desc[UR4][R8.64+0x4] ;  /* 0x0000040408197981 */ /* 0x000ee2000c1e1900 */
[----:B-----5:R-:W-:-:S03]  /*0960*/  IMAD.WIDE R12, R13, 0x4, R10 ;  /* 0x000000040d0c7825 */ /* 0x020fc600078e020a */
[----:B------:R-:W4:Y:S01]  /*0970*/  LDG.E R21, desc[UR4][R20.64] ;  /* 0x0000000414157981 */ /* 0x000f22000c1e1900 */
[----:B------:R-:W-:-:S03]  /*0980*/  IMAD.WIDE R14, R15, 0x4, R10 ;  /* 0x000000040f0e7825 */ /* 0x000fc600078e020a */
[----:B------:R-:W5:Y:S01]  /*0990*/  LDG.E R13, desc[UR4][R12.64] ;  /* 0x000000040c0d7981 */ /* 0x000f62000c1e1900 */
[----:B------:R-:W-:-:S03]  /*09a0*/  IMAD.WIDE R16, R17, 0x4, R10 ;  /* 0x0000000411107825 */ /* 0x000fc600078e020a */
[----:B------:R-:W5:Y:S01]  /*09b0*/  LDG.E R28, desc[UR4][R8.64+0xc] ;  /* 0x00000c04081c7981 */ /* 0x000f62000c1e1900 */
[----:B------:R-:W-:-:S03]  /*09c0*/  IMAD.WIDE R18, R19, 0x4, R10 ;  /* 0x0000000413127825 */ /* 0x000fc600078e020a */
[----:B------:R-:W5:Y:S04]  /*09d0*/  LDG.E R14, desc[UR4][R14.64] ;  /* 0x000000040e0e7981 */ /* 0x000f68000c1e1900 */
[----:B------:R-:W5:Y:S01]  /*09e0*/  LDG.E R29, desc[UR4][R8.64+0x10] ;  /* 0x00001004081d7981 */ /* 0x000f62000c1e1900 */
[----:B------:R-:W-:-:S03]  /*09f0*/  IMAD.WIDE R10, R23, 0x4, R10 ;  /* 0x00000004170a7825 */ /* 0x000fc600078e020a */
[----:B------:R-:W5:Y:S04]  /*0a00*/  LDG.E R17, desc[UR4][R16.64] ;  /* 0x0000000410117981 */ /* 0x000f68000c1e1900 */
[----:B------:R-:W5:Y:S04]  /*0a10*/  LDG.E R26, desc[UR4][R8.64+0x14] ;  /* 0x00001404081a7981 */ /* 0x000f68000c1e1900 */
[----:B------:R-:W5:Y:S04]  /*0a20*/  LDG.E R18, desc[UR4][R18.64] ;  /* 0x0000000412127981 */ /* 0x000f68000c1e1900 */
[----:B------:R-:W5:Y:S04]  /*0a30*/  LDG.E R23, desc[UR4][R8.64+0x18] ;  /* 0x0000180408177981 */ /* 0x000f68000c1e1900 */
[----:B------:R-:W5:Y:S04]  /*0a40*/  LDG.E R12, desc[UR4][R8.64+0x1c] ;  /* 0x00001c04080c7981 */ /* 0x000f68000c1e1900 */
[----:B------:R-:W5:Y:S01]  /*0a50*/  LDG.E R10, desc[UR4][R10.64] ;  /* 0x000000040a0a7981 */ /* 0x000f62000c1e1900 */
[----:B------:R-:W-:Y:S01]  /*0a60*/  IADD3 R3, PT, PT, R3, 0x8, RZ ;  /* 0x0000000803037810 */ /* 0x000fe20007ffe0ff */
[----:B--2---:R-:W-:-:S04]  /*0a70*/  FFMA R6, R7, R5, R6 ;  /* 0x0000000507067223 */ /* 0x004fc80000000006 */
[----:B---3--:R-:W-:-:S04]  /*0a80*/  FFMA R25, R25, R2, R6 ;  /* 0x0000000219197223 */ /* 0x008fc80000000006 */
[----:B----4-:R-:W-:-:S04]  /*0a90*/  FFMA R21, R22, R21, R25 ;  /* 0x0000001516157223 */ /* 0x010fc80000000019 */
[----:B-----5:R-:W-:-:S04]  /*0aa0*/  FFMA R28, R28, R13, R21 ;  /* 0x0000000d1c1c7223 */ /* 0x020fc80000000015 */
[----:B------:R-:W-:-:S04]  /*0ab0*/  FFMA R29, R29, R14, R28 ;  /* 0x0000000e1d1d7223 */ /* 0x000fc8000000001c */
[----:B------:R-:W-:-:S04]  /*0ac0*/  FFMA R26, R26, R17, R29 ;  /* 0x000000111a1a7223 */ /* 0x000fc8000000001d */
[----:B------:R-:W-:-:S04]  /*0ad0*/  FFMA R23, R23, R18, R26 ;  /* 0x0000001217177223 */ /* 0x000fc8000000001a */
[----:B------:R-:W-:-:S07]  /*0ae0*/  FFMA R6, R12, R10, R23 ;  /* 0x0000000a0c067223 */ /* 0x000fce0000000017 */
.L_x_6:
[----:B------:R-:W-:Y:S05]  /*0af0*/  BSYNC.RECONVERGENT B1 ;  /* 0x0000000000017941 */ /* 0x000fea0003800200 */
.L_x_5:
[----:B------:R-:W-:Y:S05]  /*0b00*/  @!P1 BRA `(.L_x_1) ;  /* 0x0000000000c09947 */ /* 0x000fea0003800000 */
[----:B------:R-:W-:Y:S01]  /*0b10*/  ISETP.GE.U32.AND P0, PT, R24, 0x4, PT ;  /* 0x000000041800780c */ /* 0x000fe20003f06070 */
[----:B------:R-:W-:Y:S01]  /*0b20*/  BSSY.RECONVERGENT B1, `(.L_x_7) ;  /* 0x000001e000017945 */ /* 0x000fe20003800200 */
[----:B------:R-:W-:-:S04]  /*0b30*/  LOP3.LUT R4, R4, 0x3, RZ, 0xc0, !PT ;  /* 0x0000000304047812 */ /* 0x000fc800078ec0ff */
[----:B------:R-:W-:-:S07]  /*0b40*/  ISETP.NE.AND P1, PT, R4, RZ, PT ;  /* 0x000000ff0400720c */ /* 0x000fce0003f25270 */
[----:B------:R-:W-:Y:S06]  /*0b50*/  @!P0 BRA `(.L_x_8) ;  /* 0x0000000000688947 */ /* 0x000fec0003800000 */
[----:B------:R-:W0:Y:S08]  /*0b60*/  LDC.64 R8, c[0x0][0x388] ;  /* 0x0000e200ff087b82 */ /* 0x000e300000000a00 */
[----:B------:R-:W1:Y:S01]  /*0b70*/  LDC.64 R10, c[0x0][0x390] ;  /* 0x0000e400ff0a7b82 */ /* 0x000e620000000a00 */
[----:B0-----:R-:W-:-:S07]  /*0b80*/  IMAD.WIDE R12, R3, 0x4, R8 ;  /* 0x00000004030c7825 */ /* 0x001fce00078e0208 */
[----:B------:R-:W0:Y:S01]  /*0b90*/  LDC.64 R8, c[0x0][0x398] ;  /* 0x0000e600ff087b82 */ /* 0x000e220000000a00 */
[----:B------:R-:W0:Y:S04]  /*0ba0*/  LDG.E R15, desc[UR4][R12.64] ;  /* 0x000000040c0f7981 */ /* 0x000e28000c1e1900 */
[----:B------:R-:W2:Y:S04]  /*0bb0*/  LDG.E R17, desc[UR4][R12.64+0x4] ;  /* 0x000004040c117981 */ /* 0x000ea8000c1e1900 */
[----:B------:R-:W3:Y:S04]  /*0bc0*/  LDG.E R19, desc[UR4][R12.64+0x8] ;  /* 0x000008040c137981 */ /* 0x000ee8000c1e1900 */
[----:B------:R-:W4:Y:S01]  /*0bd0*/  LDG.E R7, desc[UR4][R12.64+0xc] ;  /* 0x00000c040c077981 */ /* 0x000f22000c1e1900 */
[----:B-1----:R-:W-:-:S05]  /*0be0*/  IMAD.WIDE R10, R3, 0x4, R10 ;  /* 0x00000004030a7825 */ /* 0x002fca00078e020a */
[----:B------:R-:W5:Y:S04]  /*0bf0*/  LDG.E R5, desc[UR4][R10.64] ;  /* 0x000000040a057981 */ /* 0x000f68000c1e1900 */
[----:B------:R-:W5:Y:S04]  /*0c00*/  LDG.E R2, desc[UR4][R10.64+0x4] ;  /* 0x000004040a027981 */ /* 0x000f68000c1e1900 */
[----:B------:R-:W5:Y:S01]  /*0c10*/  LDG.E R13, desc[UR4][R10.64+0xc] ;  /* 0x00000c040a0d7981 */ /* 0x000f62000c1e1900 */
[----:B0-----:R-:W-:-:S04]  /*0c20*/  IMAD.WIDE R14, R15, 0x4, R8 ;  /* 0x000000040f0e7825 */ /* 0x001fc800078e0208 */
[--C-:B--2---:R-:W-:Y:S02]  /*0c30*/  IMAD.WIDE R16, R17, 0x4, R8.reuse ;  /* 0x0000000411107825 */ /* 0x104fe400078e0208 */
[----:B------:R-:W5:Y:S02]  /*0c40*/  LDG.E R14, desc[UR4][R14.64] ;  /* 0x000000040e0e7981 */ /* 0x000f64000c1e1900 */
[--C-:B---3--:R-:W-:Y:S02]  /*0c50*/  IMAD.WIDE R18, R19, 0x4, R8.reuse ;  /* 0x0000000413127825 */ /* 0x108fe400078e0208 */
[----:B------:R-:W2:Y:S02]  /*0c60*/  LDG.E R16, desc[UR4][R16.64] ;  /* 0x0000000410107981 */ /* 0x000ea4000c1e1900 */
[----:B----4-:R-:W-:Y:S02]  /*0c70*/  IMAD.WIDE R8, R7, 0x4, R8 ;  /* 0x0000000407087825 */ /* 0x010fe400078e0208 */
[----:B------:R-:W3:Y:S04]  /*0c80*/  LDG.E R18, desc[UR4][R18.64] ;  /* 0x0000000412127981 */ /* 0x000ee8000c1e1900 */
[----:B------:R-:W3:Y:S04]  /*0c90*/  LDG.E R7, desc[UR4][R10.64+0x8] ;  /* 0x000008040a077981 */ /* 0x000ee8000c1e1900 */
[----:B------:R-:W4:Y:S01]  /*0ca0*/  LDG.E R8, desc[UR4][R8.64] ;  /* 0x0000000408087981 */ /* 0x000f22000c1e1900 */
[----:B------:R-:W-:Y:S01]  /*0cb0*/  IADD3 R3, PT, PT, R3, 0x4, RZ ;  /* 0x0000000403037810 */ /* 0x000fe20007ffe0ff */
[----:B-----5:R-:W-:-:S04]  /*0cc0*/  FFMA R5, R5, R14, R6 ;  /* 0x0000000e05057223 */ /* 0x020fc80000000006 */
[----:B--2---:R-:W-:-:S04]  /*0cd0*/  FFMA R2, R2, R16, R5 ;  /* 0x0000001002027223 */ /* 0x004fc80000000005 */
[----:B---3--:R-:W-:-:S04]  /*0ce0*/  FFMA R2, R7, R18, R2 ;  /* 0x0000001207027223 */ /* 0x008fc80000000002 */
[----:B----4-:R-:W-:-:S07]  /*0cf0*/  FFMA R6, R13, R8, R2 ;  /* 0x000000080d067223 */ /* 0x010fce0000000002 */
.L_x_8:
[----:B------:R-:W-:Y:S05]  /*0d00*/  BSYNC.RECONVERGENT B1 ;  /* 0x0000000000017941 */ /* 0x000fea0003800200 */
.L_x_7:
[----:B------:R-:W-:Y:S05]  /*0d10*/  @!P1 BRA `(.L_x_1) ;  /* 0x00000000003c9947 */ /* 0x000fea0003800000 */
[----:B------:R-:W0:Y:S01]  /*0d20*/  LDC.64 R12, c[0x0][0x388] ;  /* 0x0000e200ff0c7b82 */ /* 0x000e220000000a00 */
[----:B------:R-:W-:-:S07]  /*0d30*/  IADD3 R2, PT, PT, -R4, RZ, RZ ;  /* 0x000000ff04027210 */ /* 0x000fce0007ffe1ff */
[----:B------:R-:W1:Y:S08]  /*0d40*/  LDC.64 R14, c[0x0][0x390] ;  /* 0x0000e400ff0e7b82 */ /* 0x000e700000000a00 */
[----:B------:R-:W2:Y:S02]  /*0d50*/  LDC.64 R16, c[0x0][0x398] ;  /* 0x0000e600ff107b82 */ /* 0x000ea40000000a00 */
.L_x_9:
[----:B0-----:R-:W-:-:S06]  /*0d60*/  IMAD.WIDE R4, R3, 0x4, R12 ;  /* 0x0000000403047825 */ /* 0x001fcc00078e020c */
[----:B------:R-:W2:Y:S01]  /*0d70*/  LDG.E R5, desc[UR4][R4.64] ;  /* 0x0000000404057981 */ /* 0x000ea2000c1e1900 */
[----:B-1----:R-:W-:-:S06]  /*0d80*/  IMAD.WIDE R8, R3, 0x4, R14 ;  /* 0x0000000403087825 */ /* 0x002fcc00078e020e */
[----:B------:R-:W3:Y:S01]  /*0d90*/  LDG.E R9, desc[UR4][R8.64] ;  /* 0x0000000408097981 */ /* 0x000ee2000c1e1900 */
[----:B------:R-:W-:Y:S01]  /*0da0*/  IADD3 R2, PT, PT, R2, 0x1, RZ ;  /* 0x0000000102027810 */ /* 0x000fe20007ffe0ff */
[----:B--2---:R-:W-:-:S06]  /*0db0*/  IMAD.WIDE R10, R5, 0x4, R16 ;  /* 0x00000004050a7825 */ /* 0x004fcc00078e0210 */
[----:B------:R-:W3:Y:S01]  /*0dc0*/  LDG.E R10, desc[UR4][R10.64] ;  /* 0x000000040a0a7981 */ /* 0x000ee2000c1e1900 */
[----:B------:R-:W-:Y:S02]  /*0dd0*/  ISETP.NE.AND P0, PT, R2, RZ, PT ;  /* 0x000000ff0200720c */ /* 0x000fe40003f05270 */
[----:B------:R-:W-:Y:S01]  /*0de0*/  IADD3 R3, PT, PT, R3, 0x1, RZ ;  /* 0x0000000103037810 */ /* 0x000fe20007ffe0ff */
[----:B---3--:R-:W-:-:S10]  /*0df0*/  FFMA R6, R9, R10, R6 ;  /* 0x0000000a09067223 */ /* 0x008fd40000000006 */
[----:B------:R-:W-:Y:S05]  /*0e00*/  @P0 BRA `(.L_x_9) ;  /* 0xfffffffc00d40947 */ /* 0x000fea000383ffff */
.L_x_1:
[----:B------:R-:W-:Y:S05]  /*0e10*/  BSYNC.RECONVERGENT B0 ;  /* 0x0000000000007941 */ /* 0x000fea0003800200 */
.L_x_0:
[----:B------:R-:W0:Y:S02]  /*0e20*/  LDC.64 R2, c[0x0][0x3a0] ;  /* 0x0000e800ff027b82 */ /* 0x000e240000000a00 */
[----:B0-----:R-:W-:-:S05]  /*0e30*/  IMAD.WIDE R2, R0, 0x4, R2 ;  /* 0x0000000400027825 */ /* 0x001fca00078e0202 */
[----:B------:R-:W-:Y:S01]  /*0e40*/  STG.E desc[UR4][R2.64], R6 ;  /* 0x0000000602007986 */ /* 0x000fe2000c101904 */
[----:B------:R-:W-:Y:S05]  /*0e50*/  EXIT ;  /* 0x000000000000794d */ /* 0x000fea0003800000 */
.L_x_10:
[----:B------:R-:W-:-:S00]  /*0e60*/  BRA `(.L_x_10) ;  /* 0xfffffffc00fc7947 */ /* 0x000fc0000383ffff */
[----:B------:R-:W-:-:S00]  /*0e70*/  NOP ;  /* 0x0000000000007918 */ /* 0x000fc00000000000 */
        /* <DEDUP_REMOVED lines=8> */
.L_x_11:


//--------------------- .nv.shared.reserved.0     --------------------------
	.section	.nv.shared.reserved.0,"aw",@nobits
	.weak		__nv_reservedSMEM_offset_0_alias
	.size		__nv_reservedSMEM_offset_0_alias, 0, 64
	.other		__nv_reservedSMEM_offset_0_alias,@"STO_CUDA_RESERVED_SHARED STV_DEFAULT"
__nv_reservedSMEM_offset_0_alias:
	.zero		0
	.zero		64


//--------------------- .nv.constant0._Z21sparseMatrixVectorMulPKiS0_PKfS2_Pfi --------------------------
	.section	.nv.constant0._Z21sparseMatrixVectorMulPKiS0_PKfS2_Pfi,"a",@progbits
	.sectionflags	@""
	.align	4
.nv.constant0._Z21sparseMatrixVectorMulPKiS0_PKfS2_Pfi:
	.zero		940


//--------------------- SYMBOLS --------------------------

	.type		.nv.reservedSmem.offset0,@object
	.size		.nv.reservedSmem.offset0,0x4
